//
// Generated by NVIDIA NVVM Compiler
//
// Compiler Build ID: CL-36424714
// Cuda compilation tools, release 13.0, V13.0.88
// Based on NVVM 20.0.0
//

.version 9.0
.target sm_100
.address_size 64

	// .globl	_Z26convolution_layer_base_gpuRA3_A3_A64_A64_fRA224_A224_S_RA222_A222_S_

.visible .entry _Z26convolution_layer_base_gpuRA3_A3_A64_A64_fRA224_A224_S_RA222_A222_S_(
	.param .u64 .ptr .align 1 _Z26convolution_layer_base_gpuRA3_A3_A64_A64_fRA224_A224_S_RA222_A222_S__param_0,
	.param .u64 .ptr .align 1 _Z26convolution_layer_base_gpuRA3_A3_A64_A64_fRA224_A224_S_RA222_A222_S__param_1,
	.param .u64 .ptr .align 1 _Z26convolution_layer_base_gpuRA3_A3_A64_A64_fRA224_A224_S_RA222_A222_S__param_2
)
{


	ret;

}
	// .globl	_Z27convolution_layer_tiled_gpuRA64_A64_A3_A3_fRA64_A224_A224_fRA222_A222_A64_f
.visible .entry _Z27convolution_layer_tiled_gpuRA64_A64_A3_A3_fRA64_A224_A224_fRA222_A222_A64_f(
	.param .u64 .ptr .align 1 _Z27convolution_layer_tiled_gpuRA64_A64_A3_A3_fRA64_A224_A224_fRA222_A222_A64_f_param_0,
	.param .u64 .ptr .align 1 _Z27convolution_layer_tiled_gpuRA64_A64_A3_A3_fRA64_A224_A224_fRA222_A222_A64_f_param_1,
	.param .u64 .ptr .align 1 _Z27convolution_layer_tiled_gpuRA64_A64_A3_A3_fRA64_A224_A224_fRA222_A222_A64_f_param_2
)
{


	ret;

}


// ===== COMPILED SASS (sm_100) =====

	.target	sm_100

	.elftype	@"ET_EXEC"


//--------------------- .note.nv.tkinfo           --------------------------
	.section	.note.nv.tkinfo,"",@"SHT_NOTE"
	.sectionflags	@"SHF_NOTE_NV_TKINFO"
	.tkinfo
        /*0018*/ 	.word	0x00000002
        /*0030*/ 	.string	""
        /*0030*/ 	.string	"ptxas"
        /*0030*/ 	.string	"Cuda compilation tools, release 13.0, V13.0.88"
        /*0030*/ 	.string	"Build cuda_13.0.r13.0/compiler.36424714_0"
        /*0030*/ 	.string	"-arch sm_100 -m 64 "



//--------------------- .note.nv.cuinfo           --------------------------
	.section	.note.nv.cuinfo,"",@"SHT_NOTE"
	.sectionflags	@"SHF_NOTE_NV_CUINFO"
        /*0018*/ 	.short	0x0002
        /*001a*/ 	.short	0x0064
        /*001c*/ 	.short	0x0082
	.zero		2


//--------------------- .nv.info                  --------------------------
	.section	.nv.info,"",@"SHT_CUDA_INFO"
	.align	4


	//----- nvinfo : EIATTR_REGCOUNT
	.align		4
        /*0000*/ 	.byte	0x04, 0x2f
        /*0002*/ 	.short	(.L_1 - .L_0)
	.align		4
.L_0:
        /*0004*/ 	.word	index@(_Z26convolution_layer_base_gpuRA3_A3_A64_A64_fRA224_A224_S_RA222_A222_S_)
        /*0008*/ 	.word	0x00000004


	//----- nvinfo : EIATTR_FRAME_SIZE
	.align		4
.L_1:
        /*000c*/ 	.byte	0x04, 0x11
        /*000e*/ 	.short	(.L_3 - .L_2)
	.align		4
.L_2:
        /*0010*/ 	.word	index@(_Z26convolution_layer_base_gpuRA3_A3_A64_A64_fRA224_A224_S_RA222_A222_S_)
        /*0014*/ 	.word	0x00000000


	//----- nvinfo : EIATTR_REGCOUNT
	.align		4
.L_3:
        /*0018*/ 	.byte	0x04, 0x2f
        /*001a*/ 	.short	(.L_5 - .L_4)
	.align		4
.L_4:
        /*001c*/ 	.word	index@(_Z27convolution_layer_tiled_gpuRA64_A64_A3_A3_fRA64_A224_A224_fRA222_A222_A64_f)
        /*0020*/ 	.word	0x00000004


	//----- nvinfo : EIATTR_FRAME_SIZE
	.align		4
.L_5:
        /*0024*/ 	.byte	0x04, 0x11
        /*0026*/ 	.short	(.L_7 - .L_6)
	.align		4
.L_6:
        /*0028*/ 	.word	index@(_Z27convolution_layer_tiled_gpuRA64_A64_A3_A3_fRA64_A224_A224_fRA222_A222_A64_f)
        /*002c*/ 	.word	0x00000000


	//----- nvinfo : EIATTR_MIN_STACK_SIZE
	.align		4
.L_7:
        /*0030*/ 	.byte	0x04, 0x12
        /*0032*/ 	.short	(.L_9 - .L_8)
	.align		4
.L_8:
        /*0034*/ 	.word	index@(_Z27convolution_layer_tiled_gpuRA64_A64_A3_A3_fRA64_A224_A224_fRA222_A222_A64_f)
        /*0038*/ 	.word	0x00000000


	//----- nvinfo : EIATTR_MIN_STACK_SIZE
	.align		4
.L_9:
        /*003c*/ 	.byte	0x04, 0x12
        /*003e*/ 	.short	(.L_11 - .L_10)
	.align		4
.L_10:
        /*0040*/ 	.word	index@(_Z26convolution_layer_base_gpuRA3_A3_A64_A64_fRA224_A224_S_RA222_A222_S_)
        /*0044*/ 	.word	0x00000000
.L_11:


//--------------------- .nv.compat                --------------------------
	.section	.nv.compat,"",@"SHT_CUDA_COMPAT_INFO"
	.align	4
        /*0000*/ 	.byte	0x02, 0x09, 0x00, 0x00, 0x02, 0x02, 0x01, 0x00, 0x02, 0x05, 0x05, 0x00, 0x03, 0x07, 0x01, 0x01
        /*0010*/ 	.byte	0x02, 0x03, 0x00, 0x00, 0x02, 0x06, 0x01, 0x00, 0x04, 0x0b, 0x08, 0x00, 0x09, 0x00, 0x00, 0x00
        /*0020*/ 	.byte	0x00, 0x00, 0x00, 0x00


//--------------------- .nv.info._Z27convolution_layer_tiled_gpuRA64_A64_A3_A3_fRA64_A224_A224_fRA222_A222_A64_f --------------------------
	.section	.nv.info._Z27convolution_layer_tiled_gpuRA64_A64_A3_A3_fRA64_A224_A224_fRA222_A222_A64_f,"",@"SHT_CUDA_INFO"
	.sectionflags	@""
	.align	4


	//----- nvinfo : EIATTR_CUDA_API_VERSION
	.align		4
        /*0000*/ 	.byte	0x04, 0x37
        /*0002*/ 	.short	(.L_13 - .L_12)
.L_12:
        /*0004*/ 	.word	0x00000082


	//----- nvinfo : EIATTR_KPARAM_INFO
	.align		4
.L_13:
        /*0008*/ 	.byte	0x04, 0x17
        /*000a*/ 	.short	(.L_15 - .L_14)
.L_14:
        /*000c*/ 	.word	0x00000000
        /*0010*/ 	.short	0x0002
        /*0012*/ 	.short	0x0010
        /*0014*/ 	.byte	0x00, 0xf5, 0x21, 0x00


	//----- nvinfo : EIATTR_KPARAM_INFO
	.align		4
.L_15:
        /*0018*/ 	.byte	0x04, 0x17
        /*001a*/ 	.short	(.L_17 - .L_16)
.L_16:
        /*001c*/ 	.word	0x00000000
        /*0020*/ 	.short	0x0001
        /*0022*/ 	.short	0x0008
        /*0024*/ 	.byte	0x00, 0xf5, 0x21, 0x00


	//----- nvinfo : EIATTR_KPARAM_INFO
	.align		4
.L_17:
        /*0028*/ 	.byte	0x04, 0x17
        /*002a*/ 	.short	(.L_19 - .L_18)
.L_18:
        /*002c*/ 	.word	0x00000000
        /*0030*/ 	.short	0x0000
        /*0032*/ 	.short	0x0000
        /*0034*/ 	.byte	0x00, 0xf5, 0x21, 0x00


	//----- nvinfo : EIATTR_SPARSE_MMA_MASK
	.align		4
.L_19:
        /*0038*/ 	.byte	0x03, 0x50
        /*003a*/ 	.short	0x0000


	//----- nvinfo : EIATTR_MAXREG_COUNT
	.align		4
        /*003c*/ 	.byte	0x03, 0x1b
        /*003e*/ 	.short	0x00ff


	//----- nvinfo : EIATTR_MERCURY_ISA_VERSION
	.align		4
        /*0040*/ 	.byte	0x03, 0x5f
        /*0042*/ 	.short	0x0101


	//----- nvinfo : EIATTR_VRC_CTA_INIT_COUNT
	.align		4
        /*0044*/ 	.byte	0x02, 0x4a
	.zero		1
	.zero		1


	//----- nvinfo : EIATTR_EXIT_INSTR_OFFSETS
	.align		4
        /*0048*/ 	.byte	0x04, 0x1c
        /*004a*/ 	.short	(.L_21 - .L_20)


	//   ....[0]....
.L_20:
        /*004c*/ 	.word	0x00000010


	//----- nvinfo : EIATTR_CBANK_PARAM_SIZE
	.align		4
.L_21:
        /*0050*/ 	.byte	0x03, 0x19
        /*0052*/ 	.short	0x0018


	//----- nvinfo : EIATTR_PARAM_CBANK
	.align		4
        /*0054*/ 	.byte	0x04, 0x0a
        /*0056*/ 	.short	(.L_23 - .L_22)
	.align		4
.L_22:
        /*0058*/ 	.word	index@(.nv.constant0._Z27convolution_layer_tiled_gpuRA64_A64_A3_A3_fRA64_A224_A224_fRA222_A222_A64_f)
        /*005c*/ 	.short	0x0380
        /*005e*/ 	.short	0x0018


	//----- nvinfo : EIATTR_SW_WAR
	.align		4
.L_23:
        /*0060*/ 	.byte	0x04, 0x36
        /*0062*/ 	.short	(.L_25 - .L_24)
.L_24:
        /*0064*/ 	.word	0x00000008
.L_25:


//--------------------- .nv.info._Z26convolution_layer_base_gpuRA3_A3_A64_A64_fRA224_A224_S_RA222_A222_S_ --------------------------
	.section	.nv.info._Z26convolution_layer_base_gpuRA3_A3_A64_A64_fRA224_A224_S_RA222_A222_S_,"",@"SHT_CUDA_INFO"
	.sectionflags	@""
	.align	4


	//----- nvinfo : EIATTR_CUDA_API_VERSION
	.align		4
        /*0000*/ 	.byte	0x04, 0x37
        /*0002*/ 	.short	(.L_27 - .L_26)
.L_26:
        /*0004*/ 	.word	0x00000082


	//----- nvinfo : EIATTR_KPARAM_INFO
	.align		4
.L_27:
        /*0008*/ 	.byte	0x04, 0x17
        /*000a*/ 	.short	(.L_29 - .L_28)
.L_28:
        /*000c*/ 	.word	0x00000000
        /*0010*/ 	.short	0x0002
        /*0012*/ 	.short	0x0010
        /*0014*/ 	.byte	0x00, 0xf5, 0x21, 0x00


	//----- nvinfo : EIATTR_KPARAM_INFO
	.align		4
.L_29:
        /*0018*/ 	.byte	0x04, 0x17
        /*001a*/ 	.short	(.L_31 - .L_30)
.L_30:
        /*001c*/ 	.word	0x00000000
        /*0020*/ 	.short	0x0001
        /*0022*/ 	.short	0x0008
        /*0024*/ 	.byte	0x00, 0xf5, 0x21, 0x00


	//----- nvinfo : EIATTR_KPARAM_INFO
	.align		4
.L_31:
        /*0028*/ 	.byte	0x04, 0x17
        /*002a*/ 	.short	(.L_33 - .L_32)
.L_32:
        /*002c*/ 	.word	0x00000000
        /*0030*/ 	.short	0x0000
        /*0032*/ 	.short	0x0000
        /*0034*/ 	.byte	0x00, 0xf5, 0x21, 0x00


	//----- nvinfo : EIATTR_SPARSE_MMA_MASK
	.align		4
.L_33:
        /*0038*/ 	.byte	0x03, 0x50
        /*003a*/ 	.short	0x0000


	//----- nvinfo : EIATTR_MAXREG_COUNT
	.align		4
        /*003c*/ 	.byte	0x03, 0x1b
        /*003e*/ 	.short	0x00ff


	//----- nvinfo : EIATTR_MERCURY_ISA_VERSION
	.align		4
        /*0040*/ 	.byte	0x03, 0x5f
        /*0042*/ 	.short	0x0101


	//----- nvinfo : EIATTR_VRC_CTA_INIT_COUNT
	.align		4
        /*0044*/ 	.byte	0x02, 0x4a
	.zero		1
	.zero		1


	//----- nvinfo : EIATTR_EXIT_INSTR_OFFSETS
	.align		4
        /*0048*/ 	.byte	0x04, 0x1c
        /*004a*/ 	.short	(.L_35 - .L_34)


	//   ....[0]....
.L_34:
        /*004c*/ 	.word	0x00000010


	//----- nvinfo : EIATTR_CBANK_PARAM_SIZE
	.align		4
.L_35:
        /*0050*/ 	.byte	0x03, 0x19
        /*0052*/ 	.short	0x0018


	//----- nvinfo : EIATTR_PARAM_CBANK
	.align		4
        /*0054*/ 	.byte	0x04, 0x0a
        /*0056*/ 	.short	(.L_37 - .L_36)
	.align		4
.L_36:
        /*0058*/ 	.word	index@(.nv.constant0._Z26convolution_layer_base_gpuRA3_A3_A64_A64_fRA224_A224_S_RA222_A222_S_)
        /*005c*/ 	.short	0x0380
        /*005e*/ 	.short	0x0018


	//----- nvinfo : EIATTR_SW_WAR
	.align		4
.L_37:
        /*0060*/ 	.byte	0x04, 0x36
        /*0062*/ 	.short	(.L_39 - .L_38)
.L_38:
        /*0064*/ 	.word	0x00000008
.L_39:


//--------------------- .nv.callgraph             --------------------------
	.section	.nv.callgraph,"",@"SHT_CUDA_CALLGRAPH"
	.align	4
	.sectionentsize	8
	.align		4
        /*0000*/ 	.word	0x00000000
	.align		4
        /*0004*/ 	.word	0xffffffff
	.align		4
        /*0008*/ 	.word	0x00000000
	.align		4
        /*000c*/ 	.word	0xfffffffe
	.align		4
        /*0010*/ 	.word	0x00000000
	.align		4
        /*0014*/ 	.word	0xfffffffd
	.align		4
        /*0018*/ 	.word	0x00000000
	.align		4
        /*001c*/ 	.word	0xfffffffc


//--------------------- .text._Z27convolution_layer_tiled_gpuRA64_A64_A3_A3_fRA64_A224_A224_fRA222_A222_A64_f --------------------------
	.section	.text._Z27convolution_layer_tiled_gpuRA64_A64_A3_A3_fRA64_A224_A224_fRA222_A222_A64_f,"ax",@progbits
	.align	128
        .global         _Z27convolution_layer_tiled_gpuRA64_A64_A3_A3_fRA64_A224_A224_fRA222_A222_A64_f
        .type           _Z27convolution_layer_tiled_gpuRA64_A64_A3_A3_fRA64_A224_A224_fRA222_A222_A64_f,@function
        .size           _Z27convolution_layer_tiled_gpuRA64_A64_A3_A3_fRA64_A224_A224_fRA222_A222_A64_f,(.L_x_2 - _Z27convolution_layer_tiled_gpuRA64_A64_A3_A3_fRA64_A224_A224_fRA222_A222_A64_f)
        .other          _Z27convolution_layer_tiled_gpuRA64_A64_A3_A3_fRA64_A224_A224_fRA222_A222_A64_f,@"STO_CUDA_ENTRY STV_DEFAULT"
_Z27convolution_layer_tiled_gpuRA64_A64_A3_A3_fRA64_A224_A224_fRA222_A222_A64_f:
.text._Z27convolution_layer_tiled_gpuRA64_A64_A3_A3_fRA64_A224_A224_fRA222_A222_A64_f:
[----:B------:R-:W-:Y:S01]  /*0000*/  LDC R1, c[0x0][0x37c] ;  /* 0x0000df00ff017b82 */ /* 0x000fe20000000800 */
[----:B------:R-:W-:Y:S05]  /*0010*/  EXIT ;  /* 0x000000000000794d */ /* 0x000fea0003800000 */
.L_x_0:
[----:B------:R-:W-:-:S00]  /*0020*/  BRA `(.L_x_0) ;  /* 0xfffffffc00fc7947 */ /* 0x000fc0000383ffff */
[----:B------:R-:W-:-:S00]  /*0030*/  NOP ;  /* 0x0000000000007918 */ /* 0x000fc00000000000 */
        /* <DEDUP_REMOVED lines=12> */
.L_x_2:


//--------------------- .text._Z26convolution_layer_base_gpuRA3_A3_A64_A64_fRA224_A224_S_RA222_A222_S_ --------------------------
	.section	.text._Z26convolution_layer_base_gpuRA3_A3_A64_A64_fRA224_A224_S_RA222_A222_S_,"ax",@progbits
	.align	128
        .global         _Z26convolution_layer_base_gpuRA3_A3_A64_A64_fRA224_A224_S_RA222_A222_S_
        .type           _Z26convolution_layer_base_gpuRA3_A3_A64_A64_fRA224_A224_S_RA222_A222_S_,@function
        .size           _Z26convolution_layer_base_gpuRA3_A3_A64_A64_fRA224_A224_S_RA222_A222_S_,(.L_x_3 - _Z26convolution_layer_base_gpuRA3_A3_A64_A64_fRA224_A224_S_RA222_A222_S_)
        .other          _Z26convolution_layer_base_gpuRA3_A3_A64_A64_fRA224_A224_S_RA222_A222_S_,@"STO_CUDA_ENTRY STV_DEFAULT"
_Z26convolution_layer_base_gpuRA3_A3_A64_A64_fRA224_A224_S_RA222_A222_S_:
.text._Z26convolution_layer_base_gpuRA3_A3_A64_A64_fRA224_A224_S_RA222_A222_S_:
[----:B------:R-:W-:Y:S01]  /*0000*/  LDC R1, c[0x0][0x37c] ;  /* 0x0000df00ff017b82 */ /* 0x000fe20000000800 */
[----:B------:R-:W-:Y:S05]  /*0010*/  EXIT ;  /* 0x000000000000794d */ /* 0x000fea0003800000 */
.L_x_1:
        /* <DEDUP_REMOVED lines=14> */
.L_x_3:


//--------------------- .nv.shared.reserved.0     --------------------------
	.section	.nv.shared.reserved.0,"aw",@nobits
	.weak		__nv_reservedSMEM_offset_0_alias
	.size		__nv_reservedSMEM_offset_0_alias, 0, 64
	.other		__nv_reservedSMEM_offset_0_alias,@"STO_CUDA_RESERVED_SHARED STV_DEFAULT"
__nv_reservedSMEM_offset_0_alias:
	.zero		0
	.zero		64


//--------------------- .nv.constant0._Z27convolution_layer_tiled_gpuRA64_A64_A3_A3_fRA64_A224_A224_fRA222_A222_A64_f --------------------------
	.section	.nv.constant0._Z27convolution_layer_tiled_gpuRA64_A64_A3_A3_fRA64_A224_A224_fRA222_A222_A64_f,"a",@progbits
	.sectionflags	@""
	.align	4
.nv.constant0._Z27convolution_layer_tiled_gpuRA64_A64_A3_A3_fRA64_A224_A224_fRA222_A222_A64_f:
	.zero		920


//--------------------- .nv.constant0._Z26convolution_layer_base_gpuRA3_A3_A64_A64_fRA224_A224_S_RA222_A222_S_ --------------------------
	.section	.nv.constant0._Z26convolution_layer_base_gpuRA3_A3_A64_A64_fRA224_A224_S_RA222_A222_S_,"a",@progbits
	.sectionflags	@""
	.align	4
.nv.constant0._Z26convolution_layer_base_gpuRA3_A3_A64_A64_fRA224_A224_S_RA222_A222_S_:
	.zero		920


//--------------------- SYMBOLS --------------------------

	.type		.nv.reservedSmem.offset0,@object
	.size		.nv.reservedSmem.offset0,0x4
